//
// Generated by NVIDIA NVVM Compiler
//
// Compiler Build ID: CL-36424714
// Cuda compilation tools, release 13.0, V13.0.88
// Based on NVVM 20.0.0
//

.version 9.0
.target sm_100
.address_size 64

	// .globl	_Z10testkernelPiS_PV14ready_status_eS2_ii
.global .align 4 .u32 d_block_num1;
.global .align 4 .u32 d_block_num2;
.global .align 4 .u32 d_iteration_num;

.visible .entry _Z10testkernelPiS_PV14ready_status_eS2_ii(
	.param .u64 .ptr .align 1 _Z10testkernelPiS_PV14ready_status_eS2_ii_param_0,
	.param .u64 .ptr .align 1 _Z10testkernelPiS_PV14ready_status_eS2_ii_param_1,
	.param .u64 .ptr .align 1 _Z10testkernelPiS_PV14ready_status_eS2_ii_param_2,
	.param .u64 .ptr .align 1 _Z10testkernelPiS_PV14ready_status_eS2_ii_param_3,
	.param .u32 _Z10testkernelPiS_PV14ready_status_eS2_ii_param_4,
	.param .u32 _Z10testkernelPiS_PV14ready_status_eS2_ii_param_5
)
{
	.reg .pred 	%p<11>;
	.reg .b32 	%r<26>;
	.reg .b64 	%rd<14>;

	ld.param.u64 	%rd5, [_Z10testkernelPiS_PV14ready_status_eS2_ii_param_0];
	ld.param.u64 	%rd6, [_Z10testkernelPiS_PV14ready_status_eS2_ii_param_1];
	ld.param.u64 	%rd7, [_Z10testkernelPiS_PV14ready_status_eS2_ii_param_2];
	ld.param.u64 	%rd8, [_Z10testkernelPiS_PV14ready_status_eS2_ii_param_3];
	ld.param.u32 	%r11, [_Z10testkernelPiS_PV14ready_status_eS2_ii_param_4];
	ld.param.u32 	%r12, [_Z10testkernelPiS_PV14ready_status_eS2_ii_param_5];
	mov.u32 	%r1, %tid.x;
	mov.u32 	%r2, %ntid.x;
	mov.u32 	%r13, %ctaid.x;
	mad.lo.s32 	%r3, %r2, %r13, %r1;
	setp.lt.s32 	%p1, %r12, 1;
	@%p1 bra 	$L__BB0_14;
	mov.u32 	%r4, %nctaid.x;
	mul.lo.s32 	%r5, %r4, %r2;
	mov.b32 	%r24, 0;
	mov.u64 	%rd10, d_block_num1;
	mov.u64 	%rd11, d_block_num2;
$L__BB0_2:
	and.b32  	%r15, %r24, 1;
	setp.eq.b32 	%p2, %r15, 1;
	selp.b64 	%rd1, %rd6, %rd5, %p2;
	selp.b64 	%rd9, %rd8, %rd7, %p2;
	cvta.to.global.u64 	%rd2, %rd9;
	selp.b64 	%rd3, %rd11, %rd10, %p2;
	add.s32 	%r7, %r24, -1;
$L__BB0_3:
	ld.volatile.global.u32 	%r16, [d_iteration_num];
	setp.lt.s32 	%p3, %r16, %r7;
	@%p3 bra 	$L__BB0_3;
$L__BB0_4:
	ld.volatile.global.u32 	%r17, [%rd2];
	setp.eq.s32 	%p4, %r17, 1;
	@%p4 bra 	$L__BB0_4;
	setp.ge.s32 	%p5, %r3, %r11;
	@%p5 bra 	$L__BB0_8;
	cvta.to.global.u64 	%rd4, %rd1;
	mov.u32 	%r25, %r3;
$L__BB0_7:
	mul.wide.s32 	%rd12, %r25, 4;
	add.s64 	%rd13, %rd4, %rd12;
	st.global.u32 	[%rd13], %r24;
	add.s32 	%r25, %r25, %r5;
	setp.lt.s32 	%p6, %r25, %r11;
	@%p6 bra 	$L__BB0_7;
$L__BB0_8:
	setp.ne.s32 	%p7, %r1, 0;
	bar.sync 	0;
	membar.gl;
	@%p7 bra 	$L__BB0_10;
	atom.global.add.u32 	%r18, [%rd3], 1;
$L__BB0_10:
	setp.ne.s32 	%p8, %r3, 0;
	@%p8 bra 	$L__BB0_13;
$L__BB0_11:
	ld.volatile.global.u32 	%r19, [%rd3];
	setp.lt.u32 	%p9, %r19, %r4;
	@%p9 bra 	$L__BB0_11;
	mov.b32 	%r20, 0;
	st.volatile.global.u32 	[%rd3], %r20;
	mov.b32 	%r21, 1;
	st.volatile.global.u32 	[%rd2], %r21;
	membar.sys;
	ld.volatile.global.u32 	%r22, [d_iteration_num];
	add.s32 	%r23, %r22, 1;
	st.volatile.global.u32 	[d_iteration_num], %r23;
$L__BB0_13:
	add.s32 	%r24, %r24, 1;
	setp.ne.s32 	%p10, %r24, %r12;
	@%p10 bra 	$L__BB0_2;
$L__BB0_14:
	ret;

}


// ===== COMPILED SASS (sm_100) =====

	.target	sm_100

	.elftype	@"ET_EXEC"


//--------------------- .note.nv.tkinfo           --------------------------
	.section	.note.nv.tkinfo,"",@"SHT_NOTE"
	.sectionflags	@"SHF_NOTE_NV_TKINFO"
	.tkinfo
        /*0018*/ 	.word	0x00000002
        /*0030*/ 	.string	""
        /*0030*/ 	.string	"ptxas"
        /*0030*/ 	.string	"Cuda compilation tools, release 13.0, V13.0.88"
        /*0030*/ 	.string	"Build cuda_13.0.r13.0/compiler.36424714_0"
        /*0030*/ 	.string	"-arch sm_100 -m 64 "



//--------------------- .note.nv.cuinfo           --------------------------
	.section	.note.nv.cuinfo,"",@"SHT_NOTE"
	.sectionflags	@"SHF_NOTE_NV_CUINFO"
        /*0018*/ 	.short	0x0002
        /*001a*/ 	.short	0x0064
        /*001c*/ 	.short	0x0082
	.zero		2


//--------------------- .nv.info                  --------------------------
	.section	.nv.info,"",@"SHT_CUDA_INFO"
	.align	4


	//----- nvinfo : EIATTR_REGCOUNT
	.align		4
        /*0000*/ 	.byte	0x04, 0x2f
        /*0002*/ 	.short	(.L_4 - .L_3)
	.align		4
.L_3:
        /*0004*/ 	.word	index@(_Z10testkernelPiS_PV14ready_status_eS2_ii)
        /*0008*/ 	.word	0x00000012


	//----- nvinfo : EIATTR_FRAME_SIZE
	.align		4
.L_4:
        /*000c*/ 	.byte	0x04, 0x11
        /*000e*/ 	.short	(.L_6 - .L_5)
	.align		4
.L_5:
        /*0010*/ 	.word	index@(_Z10testkernelPiS_PV14ready_status_eS2_ii)
        /*0014*/ 	.word	0x00000000


	//----- nvinfo : EIATTR_MIN_STACK_SIZE
	.align		4
.L_6:
        /*0018*/ 	.byte	0x04, 0x12
        /*001a*/ 	.short	(.L_8 - .L_7)
	.align		4
.L_7:
        /*001c*/ 	.word	index@(_Z10testkernelPiS_PV14ready_status_eS2_ii)
        /*0020*/ 	.word	0x00000000
.L_8:


//--------------------- .nv.compat                --------------------------
	.section	.nv.compat,"",@"SHT_CUDA_COMPAT_INFO"
	.align	4
        /*0000*/ 	.byte	0x02, 0x09, 0x00, 0x00, 0x02, 0x02, 0x01, 0x00, 0x02, 0x05, 0x05, 0x00, 0x03, 0x07, 0x01, 0x01
        /*0010*/ 	.byte	0x02, 0x03, 0x00, 0x00, 0x02, 0x06, 0x01, 0x00, 0x04, 0x0b, 0x08, 0x00, 0x09, 0x00, 0x00, 0x00
        /*0020*/ 	.byte	0x00, 0x00, 0x00, 0x00


//--------------------- .nv.info._Z10testkernelPiS_PV14ready_status_eS2_ii --------------------------
	.section	.nv.info._Z10testkernelPiS_PV14ready_status_eS2_ii,"",@"SHT_CUDA_INFO"
	.sectionflags	@""
	.align	4


	//----- nvinfo : EIATTR_CUDA_API_VERSION
	.align		4
        /*0000*/ 	.byte	0x04, 0x37
        /*0002*/ 	.short	(.L_10 - .L_9)
.L_9:
        /*0004*/ 	.word	0x00000082


	//----- nvinfo : EIATTR_KPARAM_INFO
	.align		4
.L_10:
        /*0008*/ 	.byte	0x04, 0x17
        /*000a*/ 	.short	(.L_12 - .L_11)
.L_11:
        /*000c*/ 	.word	0x00000000
        /*0010*/ 	.short	0x0005
        /*0012*/ 	.short	0x0024
        /*0014*/ 	.byte	0x00, 0xf0, 0x11, 0x00


	//----- nvinfo : EIATTR_KPARAM_INFO
	.align		4
.L_12:
        /*0018*/ 	.byte	0x04, 0x17
        /*001a*/ 	.short	(.L_14 - .L_13)
.L_13:
        /*001c*/ 	.word	0x00000000
        /*0020*/ 	.short	0x0004
        /*0022*/ 	.short	0x0020
        /*0024*/ 	.byte	0x00, 0xf0, 0x11, 0x00


	//----- nvinfo : EIATTR_KPARAM_INFO
	.align		4
.L_14:
        /*0028*/ 	.byte	0x04, 0x17
        /*002a*/ 	.short	(.L_16 - .L_15)
.L_15:
        /*002c*/ 	.word	0x00000000
        /*0030*/ 	.short	0x0003
        /*0032*/ 	.short	0x0018
        /*0034*/ 	.byte	0x00, 0xf5, 0x21, 0x00


	//----- nvinfo : EIATTR_KPARAM_INFO
	.align		4
.L_16:
        /*0038*/ 	.byte	0x04, 0x17
        /*003a*/ 	.short	(.L_18 - .L_17)
.L_17:
        /*003c*/ 	.word	0x00000000
        /*0040*/ 	.short	0x0002
        /*0042*/ 	.short	0x0010
        /*0044*/ 	.byte	0x00, 0xf5, 0x21, 0x00


	//----- nvinfo : EIATTR_KPARAM_INFO
	.align		4
.L_18:
        /*0048*/ 	.byte	0x04, 0x17
        /*004a*/ 	.short	(.L_20 - .L_19)
.L_19:
        /*004c*/ 	.word	0x00000000
        /*0050*/ 	.short	0x0001
        /*0052*/ 	.short	0x0008
        /*0054*/ 	.byte	0x00, 0xf5, 0x21, 0x00


	//----- nvinfo : EIATTR_KPARAM_INFO
	.align		4
.L_20:
        /*0058*/ 	.byte	0x04, 0x17
        /*005a*/ 	.short	(.L_22 - .L_21)
.L_21:
        /*005c*/ 	.word	0x00000000
        /*0060*/ 	.short	0x0000
        /*0062*/ 	.short	0x0000
        /*0064*/ 	.byte	0x00, 0xf5, 0x21, 0x00


	//----- nvinfo : EIATTR_SPARSE_MMA_MASK
	.align		4
.L_22:
        /*0068*/ 	.byte	0x03, 0x50
        /*006a*/ 	.short	0x0000


	//----- nvinfo : EIATTR_MAXREG_COUNT
	.align		4
        /*006c*/ 	.byte	0x03, 0x1b
        /*006e*/ 	.short	0x00ff


	//----- nvinfo : EIATTR_NUM_BARRIERS
	.align		4
        /*0070*/ 	.byte	0x02, 0x4c
        /*0072*/ 	.byte	0x01
	.zero		1


	//----- nvinfo : EIATTR_MERCURY_ISA_VERSION
	.align		4
        /*0074*/ 	.byte	0x03, 0x5f
        /*0076*/ 	.short	0x0101


	//----- nvinfo : EIATTR_VRC_CTA_INIT_COUNT
	.align		4
        /*0078*/ 	.byte	0x02, 0x4a
	.zero		1
	.zero		1


	//----- nvinfo : EIATTR_EXIT_INSTR_OFFSETS
	.align		4
        /*007c*/ 	.byte	0x04, 0x1c
        /*007e*/ 	.short	(.L_24 - .L_23)


	//   ....[0]....
.L_23:
        /*0080*/ 	.word	0x00000030


	//   ....[1]....
        /*0084*/ 	.word	0x00000540


	//----- nvinfo : EIATTR_CRS_STACK_SIZE
	.align		4
.L_24:
        /*0088*/ 	.byte	0x04, 0x1e
        /*008a*/ 	.short	(.L_26 - .L_25)
.L_25:
        /*008c*/ 	.word	0x00000000


	//----- nvinfo : EIATTR_CBANK_PARAM_SIZE
	.align		4
.L_26:
        /*0090*/ 	.byte	0x03, 0x19
        /*0092*/ 	.short	0x0028


	//----- nvinfo : EIATTR_PARAM_CBANK
	.align		4
        /*0094*/ 	.byte	0x04, 0x0a
        /*0096*/ 	.short	(.L_28 - .L_27)
	.align		4
.L_27:
        /*0098*/ 	.word	index@(.nv.constant0._Z10testkernelPiS_PV14ready_status_eS2_ii)
        /*009c*/ 	.short	0x0380
        /*009e*/ 	.short	0x0028


	//----- nvinfo : EIATTR_SW_WAR
	.align		4
.L_28:
        /*00a0*/ 	.byte	0x04, 0x36
        /*00a2*/ 	.short	(.L_30 - .L_29)
.L_29:
        /*00a4*/ 	.word	0x00000008
.L_30:


//--------------------- .nv.callgraph             --------------------------
	.section	.nv.callgraph,"",@"SHT_CUDA_CALLGRAPH"
	.align	4
	.sectionentsize	8
	.align		4
        /*0000*/ 	.word	0x00000000
	.align		4
        /*0004*/ 	.word	0xffffffff
	.align		4
        /*0008*/ 	.word	0x00000000
	.align		4
        /*000c*/ 	.word	0xfffffffe
	.align		4
        /*0010*/ 	.word	0x00000000
	.align		4
        /*0014*/ 	.word	0xfffffffd
	.align		4
        /*0018*/ 	.word	0x00000000
	.align		4
        /*001c*/ 	.word	0xfffffffc


//--------------------- .nv.constant4             --------------------------
	.section	.nv.constant4,"a",@progbits
	.align	8
	.align		8
.nv.constant4:
        /*0000*/ 	.dword	d_block_num1
	.align		8
        /*0008*/ 	.dword	d_block_num2
	.align		8
        /*0010*/ 	.dword	d_iteration_num


//--------------------- .text._Z10testkernelPiS_PV14ready_status_eS2_ii --------------------------
	.section	.text._Z10testkernelPiS_PV14ready_status_eS2_ii,"ax",@progbits
	.align	128
        .global         _Z10testkernelPiS_PV14ready_status_eS2_ii
        .type           _Z10testkernelPiS_PV14ready_status_eS2_ii,@function
        .size           _Z10testkernelPiS_PV14ready_status_eS2_ii,(.L_x_14 - _Z10testkernelPiS_PV14ready_status_eS2_ii)
        .other          _Z10testkernelPiS_PV14ready_status_eS2_ii,@"STO_CUDA_ENTRY STV_DEFAULT"
_Z10testkernelPiS_PV14ready_status_eS2_ii:
.text._Z10testkernelPiS_PV14ready_status_eS2_ii:
[----:B------:R-:W-:Y:S08]  /*0000*/  LDC R1, c[0x0][0x37c] ;  /* 0x0000df00ff017b82 */ /* 0x000ff00000000800 */
[----:B------:R-:W0:Y:S02]  /*0010*/  LDC R0, c[0x0][0x3a4] ;  /* 0x0000e900ff007b82 */ /* 0x000e240000000800 */
[----:B0-----:R-:W-:-:S13]  /*0020*/  ISETP.GE.AND P0, PT, R0, 0x1, PT ;  /* 0x000000010000780c */ /* 0x001fda0003f06270 */
[----:B------:R-:W-:Y:S05]  /*0030*/  @!P0 EXIT ;  /* 0x000000000000894d */ /* 0x000fea0003800000 */
[----:B------:R-:W0:Y:S01]  /*0040*/  S2R R0, SR_TID.X ;  /* 0x0000000000007919 */ /* 0x000e220000002100 */
[----:B------:R-:W1:Y:S01]  /*0050*/  LDCU UR5, c[0x0][0x360] ;  /* 0x00006c00ff0577ac */ /* 0x000e620008000800 */
[----:B------:R-:W-:Y:S01]  /*0060*/  IMAD.MOV.U32 R8, RZ, RZ, RZ ;  /* 0x000000ffff087224 */ /* 0x000fe200078e00ff */
[----:B------:R-:W0:Y:S01]  /*0070*/  S2R R9, SR_CTAID.X ;  /* 0x0000000000097919 */ /* 0x000e220000002500 */
[----:B------:R-:W1:Y:S01]  /*0080*/  LDCU UR6, c[0x0][0x370] ;  /* 0x00006e00ff0677ac */ /* 0x000e620008000800 */
[----:B------:R-:W2:Y:S01]  /*0090*/  LDCU.64 UR8, c[0x0][0x358] ;  /* 0x00006b00ff0877ac */ /* 0x000ea20008000a00 */
[----:B-1----:R-:W-:Y:S02]  /*00a0*/  UIMAD UR4, UR5, UR6, URZ ;  /* 0x00000006050472a4 */ /* 0x002fe4000f8e02ff */
[----:B0-2---:R-:W-:-:S10]  /*00b0*/  IMAD R9, R9, UR5, R0 ;  /* 0x0000000509097c24 */ /* 0x005fd4000f8e0200 */
.L_x_12:
[----:B0---4-:R-:W0:Y:S01]  /*00c0*/  LDC.64 R10, c[0x0][0x388] ;  /* 0x0000e200ff0a7b82 */ /* 0x011e220000000a00 */
[C---:B-1----:R-:W-:Y:S01]  /*00d0*/  LOP3.LUT R2, R8.reuse, 0x1, RZ, 0xc0, !PT ;  /* 0x0000000108027812 */ /* 0x042fe200078ec0ff */
[----:B------:R-:W-:Y:S01]  /*00e0*/  BSSY B0, `(.L_x_0) ;  /* 0x0000010000007945 */ /* 0x000fe20003800000 */
[----:B------:R-:W-:Y:S02]  /*00f0*/  VIADD R13, R8, 0xffffffff ;  /* 0xffffffff080d7836 */ /* 0x000fe40000000000 */
[----:B------:R-:W-:-:S03]  /*0100*/  ISETP.NE.U32.AND P0, PT, R2, 0x1, PT ;  /* 0x000000010200780c */ /* 0x000fc60003f05070 */
[----:B------:R-:W1:Y:S08]  /*0110*/  LDC.64 R4, c[0x0][0x398] ;  /* 0x0000e600ff047b82 */ /* 0x000e700000000a00 */
[----:B--2---:R-:W2:Y:S08]  /*0120*/  LDC.64 R6, c[0x4][0x8] ;  /* 0x01000200ff067b82 */ /* 0x004eb00000000a00 */
[----:B------:R-:W3:Y:S08]  /*0130*/  LDC.64 R2, c[0x4][0x10] ;  /* 0x01000400ff027b82 */ /* 0x000ef00000000a00 */
[----:B0-----:R-:W0:Y:S08]  /*0140*/  @P0 LDC R10, c[0x0][0x380] ;  /* 0x0000e000ff0a0b82 */ /* 0x001e300000000800 */
[----:B------:R-:W4:Y:S08]  /*0150*/  @P0 LDC R11, c[0x0][0x384] ;  /* 0x0000e100ff0b0b82 */ /* 0x000f300000000800 */
[----:B-1----:R-:W1:Y:S08]  /*0160*/  @P0 LDC R4, c[0x0][0x390] ;  /* 0x0000e400ff040b82 */ /* 0x002e700000000800 */
[----:B------:R-:W0:Y:S08]  /*0170*/  @P0 LDC R5, c[0x0][0x394] ;  /* 0x0000e500ff050b82 */ /* 0x000e300000000800 */
[----:B--2---:R-:W2:Y:S08]  /*0180*/  @P0 LDC R6, c[0x4][RZ] ;  /* 0x01000000ff060b82 */ /* 0x004eb00000000800 */
[----:B---3-5:R-:W0:Y:S02]  /*0190*/  @P0 LDC R7, c[0x4][0x4] ;  /* 0x01000100ff070b82 */ /* 0x028e240000000800 */
.L_x_1:
[----:B------:R-:W3:Y:S01]  /*01a0*/  LDG.E.STRONG.SYS R12, desc[UR8][R2.64] ;  /* 0x00000008020c7981 */ /* 0x000ee2000c1f5900 */
[----:B------:R-:W-:Y:S05]  /*01b0*/  YIELD ;  /* 0x0000000000007946 */ /* 0x000fea0003800000 */
[----:B---3--:R-:W-:-:S13]  /*01c0*/  ISETP.GE.AND P0, PT, R12, R13, PT ;  /* 0x0000000d0c00720c */ /* 0x008fda0003f06270 */
[----:B------:R-:W-:Y:S05]  /*01d0*/  @!P0 BRA `(.L_x_1) ;  /* 0xfffffffc00f08947 */ /* 0x000fea000383ffff */
[----:B------:R-:W-:Y:S05]  /*01e0*/  BSYNC B0 ;  /* 0x0000000000007941 */ /* 0x000fea0003800000 */
.L_x_0:
[----:B------:R-:W-:Y:S01]  /*01f0*/  BSSY B0, `(.L_x_2) ;  /* 0x0000005000007945 */ /* 0x000fe20003800000 */
.L_x_3:
[----:B01----:R-:W3:Y:S01]  /*0200*/  LDG.E.STRONG.SYS R12, desc[UR8][R4.64] ;  /* 0x00000008040c7981 */ /* 0x003ee2000c1f5900 */
[----:B------:R-:W-:Y:S05]  /*0210*/  YIELD ;  /* 0x0000000000007946 */ /* 0x000fea0003800000 */
[----:B---3--:R-:W-:-:S13]  /*0220*/  ISETP.NE.AND P0, PT, R12, 0x1, PT ;  /* 0x000000010c00780c */ /* 0x008fda0003f05270 */
[----:B------:R-:W-:Y:S05]  /*0230*/  @!P0 BRA `(.L_x_3) ;  /* 0xfffffffc00f08947 */ /* 0x000fea000383ffff */
[----:B------:R-:W-:Y:S05]  /*0240*/  BSYNC B0 ;  /* 0x0000000000007941 */ /* 0x000fea0003800000 */
.L_x_2:
[----:B------:R-:W0:Y:S02]  /*0250*/  LDC R14, c[0x0][0x3a0] ;  /* 0x0000e800ff0e7b82 */ /* 0x000e240000000800 */
[----:B0-----:R-:W-:-:S13]  /*0260*/  ISETP.GE.AND P0, PT, R9, R14, PT ;  /* 0x0000000e0900720c */ /* 0x001fda0003f06270 */
[----:B------:R-:W-:Y:S05]  /*0270*/  @P0 BRA `(.L_x_4) ;  /* 0x0000000000200947 */ /* 0x000fea0003800000 */
[----:B------:R-:W-:Y:S02]  /*0280*/  IMAD.MOV.U32 R15, RZ, RZ, R9 ;  /* 0x000000ffff0f7224 */ /* 0x000fe400078e0009 */
[----:B------:R-:W-:Y:S02]  /*0290*/  IMAD.MOV.U32 R12, RZ, RZ, R10 ;  /* 0x000000ffff0c7224 */ /* 0x000fe400078e000a */
[----:B----4-:R-:W-:-:S07]  /*02a0*/  IMAD.MOV.U32 R13, RZ, RZ, R11 ;  /* 0x000000ffff0d7224 */ /* 0x010fce00078e000b */
.L_x_5:
[C---:B------:R-:W-:Y:S01]  /*02b0*/  IMAD.WIDE R10, R15.reuse, 0x4, R12 ;  /* 0x000000040f0a7825 */ /* 0x040fe200078e020c */
[----:B------:R-:W-:-:S04]  /*02c0*/  IADD3 R15, PT, PT, R15, UR4, RZ ;  /* 0x000000040f0f7c10 */ /* 0x000fc8000fffe0ff */
[----:B------:R0:W-:Y:S01]  /*02d0*/  STG.E desc[UR8][R10.64], R8 ;  /* 0x000000080a007986 */ /* 0x0001e2000c101908 */
[----:B------:R-:W-:-:S13]  /*02e0*/  ISETP.GE.AND P0, PT, R15, R14, PT ;  /* 0x0000000e0f00720c */ /* 0x000fda0003f06270 */
[----:B0-----:R-:W-:Y:S05]  /*02f0*/  @!P0 BRA `(.L_x_5) ;  /* 0xfffffffc00ec8947 */ /* 0x001fea000383ffff */
.L_x_4:
[----:B------:R-:W-:Y:S05]  /*0300*/  WARPSYNC.ALL ;  /* 0x0000000000007948 */ /* 0x000fea0003800000 */
[----:B------:R-:W-:Y:S01]  /*0310*/  BAR.SYNC.DEFER_BLOCKING 0x0 ;  /* 0x0000000000007b1d */ /* 0x000fe20000010000 */
[----:B------:R-:W-:Y:S02]  /*0320*/  ISETP.NE.AND P0, PT, R0, RZ, PT ;  /* 0x000000ff0000720c */ /* 0x000fe40003f05270 */
[----:B------:R-:W-:-:S03]  /*0330*/  ISETP.NE.AND P1, PT, R9, RZ, PT ;  /* 0x000000ff0900720c */ /* 0x000fc60003f25270 */
[----:B------:R-:W-:Y:S06]  /*0340*/  MEMBAR.SC.GPU ;  /* 0x0000000000007992 */ /* 0x000fec0000002000 */
[----:B------:R-:W-:-:S00]  /*0350*/  ERRBAR ;  /* 0x00000000000079ab */ /* 0x000fc00000000000 */
[----:B------:R-:W-:Y:S06]  /*0360*/  CGAERRBAR ;  /* 0x00000000000075ab */ /* 0x000fec0000000000 */
[----:B------:R-:W-:Y:S01]  /*0370*/  CCTL.IVALL ;  /* 0x00000000ff00798f */ /* 0x000fe20002000000 */
[----:B------:R-:W-:Y:S04]  /*0380*/  BSSY.RECONVERGENT B0, `(.L_x_6) ;  /* 0x0000004000007945 */ /* 0x000fe80003800200 */
[----:B------:R-:W-:Y:S05]  /*0390*/  @P0 BRA `(.L_x_7) ;  /* 0x0000000000080947 */ /* 0x000fea0003800000 */
[----:B----4-:R-:W-:-:S05]  /*03a0*/  IMAD.MOV.U32 R11, RZ, RZ, 0x1 ;  /* 0x00000001ff0b7424 */ /* 0x010fca00078e00ff */
[----:B--2---:R0:W5:Y:S02]  /*03b0*/  ATOMG.E.ADD.STRONG.GPU PT, RZ, desc[UR8][R6.64], R11 ;  /* 0x8000000b06ff79a8 */ /* 0x00416400081ef108 */
.L_x_7:
[----:B------:R-:W-:Y:S05]  /*03c0*/  BSYNC.RECONVERGENT B0 ;  /* 0x0000000000007941 */ /* 0x000fea0003800200 */
.L_x_6:
[----:B------:R-:W-:Y:S04]  /*03d0*/  BSSY B0, `(.L_x_8) ;  /* 0x0000012000007945 */ /* 0x000fe80003800000 */
[----:B------:R-:W-:Y:S05]  /*03e0*/  @P1 BRA `(.L_x_9) ;  /* 0x0000000000401947 */ /* 0x000fea0003800000 */
[----:B------:R-:W-:Y:S01]  /*03f0*/  BSSY B1, `(.L_x_10) ;  /* 0x0000005000017945 */ /* 0x000fe20003800000 */
.L_x_11:
[----:B--2---:R-:W2:Y:S01]  /*0400*/  LDG.E.STRONG.SYS R10, desc[UR8][R6.64] ;  /* 0x00000008060a7981 */ /* 0x004ea2000c1f5900 */
[----:B------:R-:W-:Y:S05]  /*0410*/  YIELD ;  /* 0x0000000000007946 */ /* 0x000fea0003800000 */
[----:B--2---:R-:W-:-:S13]  /*0420*/  ISETP.GE.U32.AND P0, PT, R10, UR6, PT ;  /* 0x000000060a007c0c */ /* 0x004fda000bf06070 */
[----:B------:R-:W-:Y:S05]  /*0430*/  @!P0 BRA `(.L_x_11) ;  /* 0xfffffffc00f08947 */ /* 0x000fea000383ffff */
[----:B------:R-:W-:Y:S05]  /*0440*/  BSYNC B1 ;  /* 0x0000000000017941 */ /* 0x000fea0003800000 */
.L_x_10:
[----:B0---4-:R-:W-:Y:S01]  /*0450*/  IMAD.MOV.U32 R11, RZ, RZ, 0x1 ;  /* 0x00000001ff0b7424 */ /* 0x011fe200078e00ff */
[----:B------:R-:W-:Y:S04]  /*0460*/  STG.E.STRONG.SYS desc[UR8][R6.64], RZ ;  /* 0x000000ff06007986 */ /* 0x000fe8000c115908 */
[----:B------:R0:W-:Y:S01]  /*0470*/  STG.E.STRONG.SYS desc[UR8][R4.64], R11 ;  /* 0x0000000b04007986 */ /* 0x0001e2000c115908 */
[----:B------:R-:W-:Y:S06]  /*0480*/  MEMBAR.SC.SYS ;  /* 0x0000000000007992 */ /* 0x000fec0000003000 */
[----:B------:R-:W-:-:S00]  /*0490*/  ERRBAR ;  /* 0x00000000000079ab */ /* 0x000fc00000000000 */
[----:B------:R-:W-:Y:S06]  /*04a0*/  CGAERRBAR ;  /* 0x00000000000075ab */ /* 0x000fec0000000000 */
[----:B------:R-:W-:Y:S04]  /*04b0*/  CCTL.IVALL ;  /* 0x00000000ff00798f */ /* 0x000fe80002000000 */
[----:B0-----:R-:W2:Y:S02]  /*04c0*/  LDG.E.STRONG.SYS R4, desc[UR8][R2.64] ;  /* 0x0000000802047981 */ /* 0x001ea4000c1f5900 */
[----:B--2---:R-:W-:-:S05]  /*04d0*/  IADD3 R5, PT, PT, R4, 0x1, RZ ;  /* 0x0000000104057810 */ /* 0x004fca0007ffe0ff */
[----:B------:R1:W-:Y:S02]  /*04e0*/  STG.E.STRONG.SYS desc[UR8][R2.64], R5 ;  /* 0x0000000502007986 */ /* 0x0003e4000c115908 */
.L_x_9:
[----:B------:R-:W-:Y:S05]  /*04f0*/  BSYNC B0 ;  /* 0x0000000000007941 */ /* 0x000fea0003800000 */
.L_x_8:
[----:B------:R-:W3:Y:S01]  /*0500*/  LDCU UR5, c[0x0][0x3a4] ;  /* 0x00007480ff0577ac */ /* 0x000ee20008000800 */
[----:B------:R-:W-:-:S05]  /*0510*/  VIADD R8, R8, 0x1 ;  /* 0x0000000108087836 */ /* 0x000fca0000000000 */
[----:B---3--:R-:W-:-:S13]  /*0520*/  ISETP.NE.AND P0, PT, R8, UR5, PT ;  /* 0x0000000508007c0c */ /* 0x008fda000bf05270 */
[----:B------:R-:W-:Y:S05]  /*0530*/  @P0 BRA `(.L_x_12) ;  /* 0xfffffff800e00947 */ /* 0x000fea000383ffff */
[----:B------:R-:W-:Y:S05]  /*0540*/  EXIT ;  /* 0x000000000000794d */ /* 0x000fea0003800000 */
.L_x_13:
[----:B------:R-:W-:-:S00]  /*0550*/  BRA `(.L_x_13) ;  /* 0xfffffffc00fc7947 */ /* 0x000fc0000383ffff */
[----:B------:R-:W-:-:S00]  /*0560*/  NOP ;  /* 0x0000000000007918 */ /* 0x000fc00000000000 */
        /* <DEDUP_REMOVED lines=9> */
.L_x_14:


//--------------------- .nv.shared.reserved.0     --------------------------
	.section	.nv.shared.reserved.0,"aw",@nobits
	.weak		__nv_reservedSMEM_offset_0_alias
	.size		__nv_reservedSMEM_offset_0_alias, 0, 64
	.other		__nv_reservedSMEM_offset_0_alias,@"STO_CUDA_RESERVED_SHARED STV_DEFAULT"
__nv_reservedSMEM_offset_0_alias:
	.zero		0
	.zero		64


//--------------------- .nv.global                --------------------------
	.section	.nv.global,"aw",@nobits
	.align	4
.nv.global:
	.type		d_iteration_num,@object
	.size		d_iteration_num,(d_block_num1 - d_iteration_num)
d_iteration_num:
	.zero		4
	.type		d_block_num1,@object
	.size		d_block_num1,(d_block_num2 - d_block_num1)
d_block_num1:
	.zero		4
	.type		d_block_num2,@object
	.size		d_block_num2,(.L_1 - d_block_num2)
d_block_num2:
	.zero		4
.L_1:


//--------------------- .nv.constant0._Z10testkernelPiS_PV14ready_status_eS2_ii --------------------------
	.section	.nv.constant0._Z10testkernelPiS_PV14ready_status_eS2_ii,"a",@progbits
	.sectionflags	@""
	.align	4
.nv.constant0._Z10testkernelPiS_PV14ready_status_eS2_ii:
	.zero		936


//--------------------- SYMBOLS --------------------------

	.type		.nv.reservedSmem.offset0,@object
	.size		.nv.reservedSmem.offset0,0x4
